	.headerflags	@"EF_CUDA_TEXMODE_UNIFIED EF_CUDA_64BIT_ADDRESS EF_CUDA_ACCELERATORS EF_CUDA_SM90 EF_CUDA_VIRTUAL_SM(EF_CUDA_SM90)"
	.elftype	@"ET_EXEC"


//--------------------- .nv.info                  --------------------------
	.section	.nv.info,"",@"SHT_CUDA_INFO"
	.align	4


	//----- nvinfo : EIATTR_REGCOUNT
	.align		4
        /*0000*/ 	.byte	0x04, 0x2f
        /*0002*/ 	.short	(.L_3 - .L_2)
	.align		4
.L_2:
        /*0004*/ 	.word	index@(triton_poi_fused__native_batch_norm_legit_no_training_add_convolution_relu_11)
        /*0008*/ 	.word	0x0000001f


	//----- nvinfo : EIATTR_MIN_STACK_SIZE
	.align		4
.L_3:
        /*000c*/ 	.byte	0x04, 0x12
        /*000e*/ 	.short	(.L_5 - .L_4)
	.align		4
.L_4:
        /*0010*/ 	.word	index@(triton_poi_fused__native_batch_norm_legit_no_training_add_convolution_relu_11)
        /*0014*/ 	.word	0x00000000


	//----- nvinfo : EIATTR_FRAME_SIZE
	.align		4
.L_5:
        /*0018*/ 	.byte	0x04, 0x11
        /*001a*/ 	.short	(.L_7 - .L_6)
	.align		4
.L_6:
        /*001c*/ 	.word	index@(triton_poi_fused__native_batch_norm_legit_no_training_add_convolution_relu_11)
        /*0020*/ 	.word	0x00000000


	//----- nvinfo : EIATTR_MIN_STACK_SIZE
	.align		4
.L_7:
        /*0024*/ 	.byte	0x04, 0x12
        /*0026*/ 	.short	(.L_9 - .L_8)
	.align		4
.L_8:
        /*0028*/ 	.word	index@(triton_poi_fused__native_batch_norm_legit_no_training_add_convolution_relu_11)
        /*002c*/ 	.word	0x00000000
.L_9:


//--------------------- .nv.info.triton_poi_fused__native_batch_norm_legit_no_training_add_convolution_relu_11 --------------------------
	.section	.nv.info.triton_poi_fused__native_batch_norm_legit_no_training_add_convolution_relu_11,"",@"SHT_CUDA_INFO"
	.sectionflags	@""
	.align	4


	//----- nvinfo : EIATTR_CUDA_API_VERSION
	.align		4
        /*0000*/ 	.byte	0x04, 0x37
        /*0002*/ 	.short	(.L_11 - .L_10)
.L_10:
        /*0004*/ 	.word	0x0000007c


	//----- nvinfo : EIATTR_KPARAM_INFO
	.align		4
.L_11:
        /*0008*/ 	.byte	0x04, 0x17
        /*000a*/ 	.short	(.L_13 - .L_12)
.L_12:
        /*000c*/ 	.word	0x00000000
        /*0010*/ 	.short	0x000c
        /*0012*/ 	.short	0x0060
        /*0014*/ 	.byte	0x00, 0xf0, 0x11, 0x00


	//----- nvinfo : EIATTR_KPARAM_INFO
	.align		4
.L_13:
        /*0018*/ 	.byte	0x04, 0x17
        /*001a*/ 	.short	(.L_15 - .L_14)
.L_14:
        /*001c*/ 	.word	0x00000000
        /*0020*/ 	.short	0x000b
        /*0022*/ 	.short	0x0058
        /*0024*/ 	.byte	0x00, 0xf4, 0x21, 0x00


	//----- nvinfo : EIATTR_KPARAM_INFO
	.align		4
.L_15:
        /*0028*/ 	.byte	0x04, 0x17
        /*002a*/ 	.short	(.L_17 - .L_16)
.L_16:
        /*002c*/ 	.word	0x00000000
        /*0030*/ 	.short	0x000a
        /*0032*/ 	.short	0x0050
        /*0034*/ 	.byte	0x00, 0xf4, 0x21, 0x00


	//----- nvinfo : EIATTR_KPARAM_INFO
	.align		4
.L_17:
        /*0038*/ 	.byte	0x04, 0x17
        /*003a*/ 	.short	(.L_19 - .L_18)
.L_18:
        /*003c*/ 	.word	0x00000000
        /*0040*/ 	.short	0x0009
        /*0042*/ 	.short	0x0048
        /*0044*/ 	.byte	0x00, 0xf4, 0x21, 0x00


	//----- nvinfo : EIATTR_KPARAM_INFO
	.align		4
.L_19:
        /*0048*/ 	.byte	0x04, 0x17
        /*004a*/ 	.short	(.L_21 - .L_20)
.L_20:
        /*004c*/ 	.word	0x00000000
        /*0050*/ 	.short	0x0008
        /*0052*/ 	.short	0x0040
        /*0054*/ 	.byte	0x00, 0xf4, 0x21, 0x00


	//----- nvinfo : EIATTR_KPARAM_INFO
	.align		4
.L_21:
        /*0058*/ 	.byte	0x04, 0x17
        /*005a*/ 	.short	(.L_23 - .L_22)
.L_22:
        /*005c*/ 	.word	0x00000000
        /*0060*/ 	.short	0x0007
        /*0062*/ 	.short	0x0038
        /*0064*/ 	.byte	0x00, 0xf4, 0x21, 0x00


	//----- nvinfo : EIATTR_KPARAM_INFO
	.align		4
.L_23:
        /*0068*/ 	.byte	0x04, 0x17
        /*006a*/ 	.short	(.L_25 - .L_24)
.L_24:
        /*006c*/ 	.word	0x00000000
        /*0070*/ 	.short	0x0006
        /*0072*/ 	.short	0x0030
        /*0074*/ 	.byte	0x00, 0xf4, 0x21, 0x00


	//----- nvinfo : EIATTR_KPARAM_INFO
	.align		4
.L_25:
        /*0078*/ 	.byte	0x04, 0x17
        /*007a*/ 	.short	(.L_27 - .L_26)
.L_26:
        /*007c*/ 	.word	0x00000000
        /*0080*/ 	.short	0x0005
        /*0082*/ 	.short	0x0028
        /*0084*/ 	.byte	0x00, 0xf4, 0x21, 0x00


	//----- nvinfo : EIATTR_KPARAM_INFO
	.align		4
.L_27:
        /*0088*/ 	.byte	0x04, 0x17
        /*008a*/ 	.short	(.L_29 - .L_28)
.L_28:
        /*008c*/ 	.word	0x00000000
        /*0090*/ 	.short	0x0004
        /*0092*/ 	.short	0x0020
        /*0094*/ 	.byte	0x00, 0xf4, 0x21, 0x00


	//----- nvinfo : EIATTR_KPARAM_INFO
	.align		4
.L_29:
        /*0098*/ 	.byte	0x04, 0x17
        /*009a*/ 	.short	(.L_31 - .L_30)
.L_30:
        /*009c*/ 	.word	0x00000000
        /*00a0*/ 	.short	0x0003
        /*00a2*/ 	.short	0x0018
        /*00a4*/ 	.byte	0x00, 0xf4, 0x21, 0x00


	//----- nvinfo : EIATTR_KPARAM_INFO
	.align		4
.L_31:
        /*00a8*/ 	.byte	0x04, 0x17
        /*00aa*/ 	.short	(.L_33 - .L_32)
.L_32:
        /*00ac*/ 	.word	0x00000000
        /*00b0*/ 	.short	0x0002
        /*00b2*/ 	.short	0x0010
        /*00b4*/ 	.byte	0x00, 0xf4, 0x21, 0x00


	//----- nvinfo : EIATTR_KPARAM_INFO
	.align		4
.L_33:
        /*00b8*/ 	.byte	0x04, 0x17
        /*00ba*/ 	.short	(.L_35 - .L_34)
.L_34:
        /*00bc*/ 	.word	0x00000000
        /*00c0*/ 	.short	0x0001
        /*00c2*/ 	.short	0x0008
        /*00c4*/ 	.byte	0x00, 0xf4, 0x21, 0x00


	//----- nvinfo : EIATTR_KPARAM_INFO
	.align		4
.L_35:
        /*00c8*/ 	.byte	0x04, 0x17
        /*00ca*/ 	.short	(.L_37 - .L_36)
.L_36:
        /*00cc*/ 	.word	0x00000000
        /*00d0*/ 	.short	0x0000
        /*00d2*/ 	.short	0x0000
        /*00d4*/ 	.byte	0x00, 0xf4, 0x21, 0x00


	//----- nvinfo : EIATTR_SPARSE_MMA_MASK
	.align		4
.L_37:
        /*00d8*/ 	.byte	0x03, 0x50
        /*00da*/ 	.short	0x0000


	//----- nvinfo : EIATTR_MAXREG_COUNT
	.align		4
        /*00dc*/ 	.byte	0x03, 0x1b
        /*00de*/ 	.short	0x00ff


	//----- nvinfo : EIATTR_EXIT_INSTR_OFFSETS
	.align		4
        /*00e0*/ 	.byte	0x04, 0x1c
        /*00e2*/ 	.short	(.L_39 - .L_38)


	//   ....[0]....
.L_38:
        /*00e4*/ 	.word	0x000006e0


	//----- nvinfo : EIATTR_REQNTID
	.align		4
.L_39:
        /*00e8*/ 	.byte	0x04, 0x10
        /*00ea*/ 	.short	(.L_41 - .L_40)
.L_40:
        /*00ec*/ 	.word	0x00000100
        /*00f0*/ 	.word	0x00000001
        /*00f4*/ 	.word	0x00000001


	//----- nvinfo : EIATTR_CBANK_PARAM_SIZE
	.align		4
.L_41:
        /*00f8*/ 	.byte	0x03, 0x19
        /*00fa*/ 	.short	0x0064


	//----- nvinfo : EIATTR_PARAM_CBANK
	.align		4
        /*00fc*/ 	.byte	0x04, 0x0a
        /*00fe*/ 	.short	(.L_43 - .L_42)
	.align		4
.L_42:
        /*0100*/ 	.word	index@(.nv.constant0.triton_poi_fused__native_batch_norm_legit_no_training_add_convolution_relu_11)
        /*0104*/ 	.short	0x0210
        /*0106*/ 	.short	0x0064


	//----- nvinfo : EIATTR_SW_WAR
	.align		4
.L_43:
        /*0108*/ 	.byte	0x04, 0x36
        /*010a*/ 	.short	(.L_45 - .L_44)
.L_44:
        /*010c*/ 	.word	0x00000008
.L_45:


//--------------------- .nv.callgraph             --------------------------
	.section	.nv.callgraph,"",@"SHT_CUDA_CALLGRAPH"
	.align	4
	.sectionentsize	8
	.align		4
        /*0000*/ 	.word	0x00000000
	.align		4
        /*0004*/ 	.word	0xffffffff
	.align		4
        /*0008*/ 	.word	0x00000000
	.align		4
        /*000c*/ 	.word	0xfffffffe
	.align		4
        /*0010*/ 	.word	0x00000000
	.align		4
        /*0014*/ 	.word	0xfffffffd
	.align		4
        /*0018*/ 	.word	0x00000000
	.align		4
        /*001c*/ 	.word	0xfffffffc


//--------------------- .nv.constant4             --------------------------
	.section	.nv.constant4,"a",@progbits
	.align	8
	.align		8
.nv.constant4:
        /*0000*/ 	.dword	_$_str
	.align		8
        /*0008*/ 	.dword	_$_str_$_2


//--------------------- .text.triton_poi_fused__native_batch_norm_legit_no_training_add_convolution_relu_11 --------------------------
	.section	.text.triton_poi_fused__native_batch_norm_legit_no_training_add_convolution_relu_11,"ax",@progbits
	.align	128
        .global         triton_poi_fused__native_batch_norm_legit_no_training_add_convolution_relu_11
        .type           triton_poi_fused__native_batch_norm_legit_no_training_add_convolution_relu_11,@function
        .size           triton_poi_fused__native_batch_norm_legit_no_training_add_convolution_relu_11,(.L_x_1 - triton_poi_fused__native_batch_norm_legit_no_training_add_convolution_relu_11)
        .other          triton_poi_fused__native_batch_norm_legit_no_training_add_convolution_relu_11,@"STO_CUDA_ENTRY STV_DEFAULT"
triton_poi_fused__native_batch_norm_legit_no_training_add_convolution_relu_11:
.text.triton_poi_fused__native_batch_norm_legit_no_training_add_convolution_relu_11:
[----:B------:R-:W-:Y:S01]  /*0000*/  LDC R1, c[0x0][0x28] ;  /* 0x00000a00ff017b82 */ /* 0x000fe20000000800 */
[----:B------:R-:W1:Y:S07]  /*0010*/  S2R R0, SR_TID.X ;  /* 0x0000000000007919 */ /* 0x000e6e0000002100 */
[----:B------:R-:W2:Y:S01]  /*0020*/  LDC.64 R4, c[0x0][0x230] ;  /* 0x00008c00ff047b82 */ /* 0x000ea20000000a00 */
[----:B------:R-:W-:Y:S01]  /*0030*/  ULDC.64 UR4, c[0x0][0x208] ;  /* 0x0000820000047ab9 */ /* 0x000fe20000000a00 */
[----:B------:R-:W3:Y:S01]  /*0040*/  S2R R7, SR_CTAID.X ;  /* 0x0000000000077919 */ /* 0x000ee20000002500 */
[----:B------:R-:W-:-:S05]  /*0050*/  HFMA2.MMA R18, -RZ, RZ, 1.625, 0 ;  /* 0x3e800000ff127435 */ /* 0x000fca00000001ff */
[----:B------:R-:W4:Y:S08]  /*0060*/  LDC.64 R12, c[0x0][0x220] ;  /* 0x00008800ff0c7b82 */ /* 0x000f300000000a00 */
[----:B------:R-:W5:Y:S08]  /*0070*/  LDC.64 R14, c[0x0][0x248] ;  /* 0x00009200ff0e7b82 */ /* 0x000f700000000a00 */
[----:B------:R-:W4:Y:S01]  /*0080*/  LDC.64 R20, c[0x0][0x238] ;  /* 0x00008e00ff147b82 */ /* 0x000f220000000a00 */
[----:B-1----:R-:W-:-:S07]  /*0090*/  SHF.L.U32 R0, R0, 0x1, RZ ;  /* 0x0000000100007819 */ /* 0x002fce00000006ff */
[----:B------:R-:W1:Y:S01]  /*00a0*/  LDC.64 R22, c[0x0][0x240] ;  /* 0x00009000ff167b82 */ /* 0x000e620000000a00 */
[----:B---3--:R-:W-:Y:S02]  /*00b0*/  SHF.R.S32.HI R3, RZ, 0x16, R7 ;  /* 0x00000016ff037819 */ /* 0x008fe40000011407 */
[----:B------:R-:W-:Y:S02]  /*00c0*/  LOP3.LUT R0, R0, 0x1fe, RZ, 0xc0, !PT ;  /* 0x000001fe00007812 */ /* 0x000fe400078ec0ff */
[----:B------:R-:W-:-:S03]  /*00d0*/  SGXT R3, R3, 0x1 ;  /* 0x000000010303781a */ /* 0x000fc60000000200 */
[----:B------:R-:W3:Y:S01]  /*00e0*/  LDC.64 R24, c[0x0][0x260] ;  /* 0x00009800ff187b82 */ /* 0x000ee20000000a00 */
[----:B------:R-:W-:-:S04]  /*00f0*/  LEA R2, R7, R0, 0x9 ;  /* 0x0000000007027211 */ /* 0x000fc800078e48ff */
[----:B------:R-:W-:-:S03]  /*0100*/  LEA.HI R3, R3, R2, RZ, 0x8 ;  /* 0x0000000203037211 */ /* 0x000fc600078f40ff */
[----:B------:R-:W1:Y:S01]  /*0110*/  LDC.64 R6, c[0x0][0x258] ;  /* 0x00009600ff067b82 */ /* 0x000e620000000a00 */
[----:B------:R-:W-:-:S04]  /*0120*/  LOP3.LUT R3, R3, 0xffffff00, RZ, 0xc0, !PT ;  /* 0xffffff0003037812 */ /* 0x000fc800078ec0ff */
[----:B------:R-:W-:-:S05]  /*0130*/  IADD3 R27, R2, -R3, RZ ;  /* 0x80000003021b7210 */ /* 0x000fca0007ffe0ff */
[----:B--2---:R-:W-:-:S06]  /*0140*/  IMAD.WIDE R4, R27, 0x4, R4 ;  /* 0x000000041b047825 */ /* 0x004fcc00078e0204 */
[----:B------:R-:W2:Y:S01]  /*0150*/  LDG.E.EL.64 R4, desc[UR4][R4.64] ;  /* 0x0000000404047981 */ /* 0x000ea2000c2e1b00 */
[----:B01----:R-:W-:-:S06]  /*0160*/  IMAD.WIDE R6, R27, 0x4, R6 ;  /* 0x000000041b067825 */ /* 0x003fcc00078e0206 */
[----:B------:R-:W2:Y:S01]  /*0170*/  LDG.E.EL.64 R6, desc[UR4][R6.64] ;  /* 0x0000000406067981 */ /* 0x000ea2000c2e1b00 */
[----:B----4-:R-:W-:-:S04]  /*0180*/  IMAD.WIDE R12, R27, 0x4, R12 ;  /* 0x000000041b0c7825 */ /* 0x010fc800078e020c */
[----:B-----5:R-:W-:Y:S02]  /*0190*/  IMAD.WIDE R14, R2, 0x4, R14 ;  /* 0x00000004020e7825 */ /* 0x020fe400078e020e */
[----:B------:R-:W4:Y:S02]  /*01a0*/  LDG.E.EL.64 R12, desc[UR4][R12.64] ;  /* 0x000000040c0c7981 */ /* 0x000f24000c2e1b00 */
[C---:B------:R-:W-:Y:S02]  /*01b0*/  IMAD.WIDE R20, R27.reuse, 0x4, R20 ;  /* 0x000000041b147825 */ /* 0x040fe400078e0214 */
[----:B------:R-:W5:Y:S02]  /*01c0*/  LDG.E.64 R14, desc[UR4][R14.64] ;  /* 0x000000040e0e7981 */ /* 0x000f64000c1e1b00 */
[C---:B------:R-:W-:Y:S02]  /*01d0*/  IMAD.WIDE R22, R27.reuse, 0x4, R22 ;  /* 0x000000041b167825 */ /* 0x040fe400078e0216 */
[----:B------:R-:W4:Y:S02]  /*01e0*/  LDG.E.EL.64 R20, desc[UR4][R20.64] ;  /* 0x0000000414147981 */ /* 0x000f24000c2e1b00 */
[----:B---3--:R-:W-:-:S02]  /*01f0*/  IMAD.WIDE R24, R27, 0x4, R24 ;  /* 0x000000041b187825 */ /* 0x008fc400078e0218 */
[----:B------:R-:W3:Y:S04]  /*0200*/  LDG.E.EL.64 R22, desc[UR4][R22.64] ;  /* 0x0000000416167981 */ /* 0x000ee8000c2e1b00 */
[----:B------:R-:W3:Y:S01]  /*0210*/  LDG.E.EL.64 R24, desc[UR4][R24.64] ;  /* 0x0000000418187981 */ /* 0x000ee2000c2e1b00 */
[----:B--2---:R-:W-:Y:S01]  /*0220*/  FADD R3, R5, 9.9999997473787516356e-06 ;  /* 0x3727c5ac05037421 */ /* 0x004fe20000000000 */
[----:B------:R-:W-:-:S05]  /*0230*/  FADD R0, R4, 9.9999997473787516356e-06 ;  /* 0x3727c5ac04007421 */ /* 0x000fca0000000000 */
[----:B------:R-:W0:Y:S08]  /*0240*/  MUFU.SQRT R3, R3 ;  /* 0x0000000300037308 */ /* 0x000e300000002000 */
[----:B------:R-:W1:Y:S01]  /*0250*/  MUFU.SQRT R0, R0 ;  /* 0x0000000000007308 */ /* 0x000e620000002000 */
[----:B------:R-:W-:Y:S01]  /*0260*/  FADD R9, R7, 9.9999997473787516356e-06 ;  /* 0x3727c5ac07097421 */ /* 0x000fe20000000000 */
[----:B------:R-:W-:-:S02]  /*0270*/  FADD R8, R6, 9.9999997473787516356e-06 ;  /* 0x3727c5ac06087421 */ /* 0x000fc40000000000 */
[----:B------:R-:W2:Y:S01]  /*0280*/  LDC.64 R6, c[0x0][0x210] ;  /* 0x00008400ff067b82 */ /* 0x000ea20000000a00 */
[----:B0-----:R-:W-:-:S03]  /*0290*/  FSETP.GT.AND P5, PT, R3, 8.50705917302346158658e+37, PT ;  /* 0x7e8000000300780b */ /* 0x001fc60003fa4000 */
[----:B------:R-:W0:Y:S01]  /*02a0*/  MUFU.SQRT R26, R9 ;  /* 0x00000009001a7308 */ /* 0x000e220000002000 */
[----:B------:R-:W-:Y:S02]  /*02b0*/  FSETP.GEU.AND P3, PT, R3, 1.175494350822287508e-38, PT ;  /* 0x008000000300780b */ /* 0x000fe40003f6e000 */
[----:B------:R-:W-:Y:S02]  /*02c0*/  FSEL R17, R18, 1, P5 ;  /* 0x3f80000012117808 */ /* 0x000fe40002800000 */
[----:B-1----:R-:W-:-:S03]  /*02d0*/  FSETP.GT.AND P6, PT, R0, 8.50705917302346158658e+37, PT ;  /* 0x7e8000000000780b */ /* 0x002fc60003fc4000 */
[----:B------:R1:W3:Y:S01]  /*02e0*/  MUFU.SQRT R10, R8 ;  /* 0x00000008000a7308 */ /* 0x0002e20000002000 */
[----:B------:R-:W-:Y:S02]  /*02f0*/  FSETP.GEU.AND P4, PT, R0, 1.175494350822287508e-38, PT ;  /* 0x008000000000780b */ /* 0x000fe40003f8e000 */
[----:B------:R-:W-:Y:S01]  /*0300*/  FSEL R11, R18, 1, P6 ;  /* 0x3f800000120b7808 */ /* 0x000fe20003000000 */
[----:B------:R-:W-:Y:S02]  /*0310*/  @P5 FMUL R3, R3, 0.25 ;  /* 0x3e80000003035820 */ /* 0x000fe40000400000 */
[----:B------:R-:W-:Y:S01]  /*0320*/  @!P3 FMUL R17, R17, 16777216 ;  /* 0x4b8000001111b820 */ /* 0x000fe20000400000 */
[----:B0-----:R-:W-:Y:S01]  /*0330*/  FSETP.GT.AND P1, PT, R26, 8.50705917302346158658e+37, PT ;  /* 0x7e8000001a00780b */ /* 0x001fe20003f24000 */
[----:B------:R-:W-:Y:S01]  /*0340*/  @!P3 FMUL R3, R3, 16777216 ;  /* 0x4b8000000303b820 */ /* 0x000fe20000400000 */
[----:B-1----:R-:W0:Y:S01]  /*0350*/  LDC.64 R8, c[0x0][0x228] ;  /* 0x00008a00ff087b82 */ /* 0x002e220000000a00 */
[----:B------:R-:W-:-:S02]  /*0360*/  @P6 FMUL R0, R0, 0.25 ;  /* 0x3e80000000006820 */ /* 0x000fc40000400000 */
[----:B------:R-:W1:Y:S01]  /*0370*/  MUFU.RCP R4, R3 ;  /* 0x0000000300047308 */ /* 0x000e620000001000 */
[----:B------:R-:W-:Y:S01]  /*0380*/  FSETP.GEU.AND P6, PT, R26, 1.175494350822287508e-38, PT ;  /* 0x008000001a00780b */ /* 0x000fe20003fce000 */
[----:B------:R-:W-:Y:S01]  /*0390*/  @!P4 FMUL R11, R11, 16777216 ;  /* 0x4b8000000b0bc820 */ /* 0x000fe20000400000 */
[----:B------:R-:W-:Y:S01]  /*03a0*/  @!P4 FMUL R0, R0, 16777216 ;  /* 0x4b8000000000c820 */ /* 0x000fe20000400000 */
[----:B---3--:R-:W-:Y:S01]  /*03b0*/  FSETP.GT.AND P2, PT, R10, 8.50705917302346158658e+37, PT ;  /* 0x7e8000000a00780b */ /* 0x008fe20003f44000 */
[----:B--2---:R-:W-:Y:S01]  /*03c0*/  IMAD.WIDE R6, R2, 0x4, R6 ;  /* 0x0000000402067825 */ /* 0x004fe200078e0206 */
[----:B------:R-:W-:-:S03]  /*03d0*/  FSETP.GEU.AND P0, PT, R10, 1.175494350822287508e-38, PT ;  /* 0x008000000a00780b */ /* 0x000fc60003f0e000 */
[----:B------:R-:W-:Y:S01]  /*03e0*/  @P1 FMUL R26, R26, 0.25 ;  /* 0x3e8000001a1a1820 */ /* 0x000fe20000400000 */
[----:B------:R-:W-:Y:S01]  /*03f0*/  FSEL R28, R18, 1, P2 ;  /* 0x3f800000121c7808 */ /* 0x000fe20001000000 */
[----:B------:R-:W2:Y:S03]  /*0400*/  MUFU.RCP R0, R0 ;  /* 0x0000000000007308 */ /* 0x000ea60000001000 */
[----:B------:R-:W-:Y:S01]  /*0410*/  @!P6 FMUL R26, R26, 16777216 ;  /* 0x4b8000001a1ae820 */ /* 0x000fe20000400000 */
[----:B-1----:R-:W-:Y:S02]  /*0420*/  FMUL R4, R4, R17 ;  /* 0x0000001104047220 */ /* 0x002fe40000400000 */
[----:B------:R-:W1:Y:S02]  /*0430*/  LDC.64 R16, c[0x0][0x250] ;  /* 0x00009400ff107b82 */ /* 0x000e640000000a00 */
[----:B------:R-:W3:Y:S01]  /*0440*/  MUFU.RCP R3, R26 ;  /* 0x0000001a00037308 */ /* 0x000ee20000001000 */
[----:B------:R-:W-:Y:S01]  /*0450*/  @P2 FMUL R10, R10, 0.25 ;  /* 0x3e8000000a0a2820 */ /* 0x000fe20000400000 */
[----:B0-----:R-:W-:-:S04]  /*0460*/  IMAD.WIDE R8, R27, 0x4, R8 ;  /* 0x000000041b087825 */ /* 0x001fc800078e0208 */
[----:B------:R-:W-:Y:S01]  /*0470*/  @!P0 FMUL R28, R28, 16777216 ;  /* 0x4b8000001c1c8820 */ /* 0x000fe20000400000 */
[----:B------:R-:W-:Y:S01]  /*0480*/  @!P0 FMUL R10, R10, 16777216 ;  /* 0x4b8000000a0a8820 */ /* 0x000fe20000400000 */
[----:B--2---:R-:W-:Y:S01]  /*0490*/  FMUL R0, R0, R11 ;  /* 0x0000000b00007220 */ /* 0x004fe20000400000 */
[----:B------:R-:W-:Y:S01]  /*04a0*/  FSEL R11, R18, 1, P1 ;  /* 0x3f800000120b7808 */ /* 0x000fe20000800000 */
[----:B------:R-:W2:Y:S01]  /*04b0*/  LDG.E.EL.64 R8, desc[UR4][R8.64] ;  /* 0x0000000408087981 */ /* 0x000ea2000c2e1b00 */
[----:B------:R-:W0:Y:S01]  /*04c0*/  LDC.64 R18, c[0x0][0x268] ;  /* 0x00009a00ff127b82 */ /* 0x000e220000000a00 */
[----:B------:R4:W1:Y:S02]  /*04d0*/  MUFU.RCP R5, R10 ;  /* 0x0000000a00057308 */ /* 0x0008640000001000 */
[----:B------:R-:W-:-:S04]  /*04e0*/  @!P6 FMUL R11, R11, 16777216 ;  /* 0x4b8000000b0be820 */ /* 0x000fc80000400000 */
[----:B---3--:R-:W-:Y:S02]  /*04f0*/  FMUL R3, R3, R11 ;  /* 0x0000000b03037220 */ /* 0x008fe40000400000 */
[----:B----4-:R-:W3:Y:S01]  /*0500*/  LDG.E.64 R10, desc[UR4][R6.64] ;  /* 0x00000004060a7981 */ /* 0x010ee2000c1e1b00 */
[----:B-1----:R-:W-:-:S04]  /*0510*/  IMAD.WIDE R16, R27, 0x4, R16 ;  /* 0x000000041b107825 */ /* 0x002fc800078e0210 */
[----:B------:R-:W-:Y:S02]  /*0520*/  FMUL R5, R5, R28 ;  /* 0x0000001c05057220 */ /* 0x000fe40000400000 */
[----:B------:R-:W5:Y:S01]  /*0530*/  LDG.E.EL.64 R16, desc[UR4][R16.64] ;  /* 0x0000000410107981 */ /* 0x000f62000c2e1b00 */
[----:B0-----:R-:W-:-:S06]  /*0540*/  IMAD.WIDE R18, R27, 0x4, R18 ;  /* 0x000000041b127825 */ /* 0x001fcc00078e0212 */
[----:B------:R-:W4:Y:S01]  /*0550*/  LDG.E.EL.64 R18, desc[UR4][R18.64] ;  /* 0x0000000412127981 */ /* 0x000f22000c2e1b00 */
[----:B---3--:R-:W-:Y:S01]  /*0560*/  FADD R11, R11, R13 ;  /* 0x0000000d0b0b7221 */ /* 0x008fe20000000000 */
[----:B------:R-:W-:Y:S02]  /*0570*/  FADD R10, R10, R12 ;  /* 0x0000000c0a0a7221 */ /* 0x000fe40000000000 */
[----:B------:R-:W0:Y:S02]  /*0580*/  LDC.64 R12, c[0x0][0x218] ;  /* 0x00008600ff0c7b82 */ /* 0x000e240000000a00 */
[----:B--2---:R-:W-:Y:S01]  /*0590*/  FADD R27, -R8, R10 ;  /* 0x0000000a081b7221 */ /* 0x004fe20000000100 */
[----:B------:R-:W-:-:S03]  /*05a0*/  FADD R9, -R9, R11 ;  /* 0x0000000b09097221 */ /* 0x000fc60000000100 */
[----:B------:R-:W-:Y:S01]  /*05b0*/  FMUL R27, R0, R27 ;  /* 0x0000001b001b7220 */ /* 0x000fe20000400000 */
[----:B-----5:R-:W-:Y:S01]  /*05c0*/  FADD R14, R14, -R16 ;  /* 0x800000100e0e7221 */ /* 0x020fe20000000000 */
[----:B------:R-:W-:Y:S01]  /*05d0*/  FADD R0, R15, -R17 ;  /* 0x800000110f007221 */ /* 0x000fe20000000000 */
[----:B------:R-:W-:Y:S02]  /*05e0*/  FMUL R4, R4, R9 ;  /* 0x0000000904047220 */ /* 0x000fe40000400000 */
[----:B------:R-:W-:Y:S01]  /*05f0*/  FMUL R5, R5, R14 ;  /* 0x0000000e05057220 */ /* 0x000fe20000400000 */
[----:B------:R-:W-:Y:S01]  /*0600*/  FMUL R0, R3, R0 ;  /* 0x0000000003007220 */ /* 0x000fe20000400000 */
[----:B------:R-:W-:Y:S01]  /*0610*/  FFMA R20, R20, R27, R22 ;  /* 0x0000001b14147223 */ /* 0x000fe20000000016 */
[----:B------:R-:W-:Y:S01]  /*0620*/  FFMA R4, R21, R4, R23 ;  /* 0x0000000415047223 */ /* 0x000fe20000000017 */
[----:B----4-:R-:W-:Y:S01]  /*0630*/  FFMA R5, R24, R5, R18 ;  /* 0x0000000518057223 */ /* 0x010fe20000000012 */
[----:B------:R-:W-:-:S04]  /*0640*/  FFMA R19, R25, R0, R19 ;  /* 0x0000000019137223 */ /* 0x000fc80000000013 */
[C---:B------:R-:W-:Y:S01]  /*0650*/  FSETP.GEU.AND P0, PT, R20.reuse, -R5, PT ;  /* 0x800000051400720b */ /* 0x040fe20003f0e000 */
[----:B------:R-:W-:Y:S01]  /*0660*/  FADD R5, R20, R5 ;  /* 0x0000000514057221 */ /* 0x000fe20000000000 */
[C---:B------:R-:W-:Y:S01]  /*0670*/  FADD R0, R4.reuse, R19 ;  /* 0x0000001304007221 */ /* 0x040fe20000000000 */
[----:B------:R-:W-:Y:S01]  /*0680*/  FSETP.GEU.AND P1, PT, R4, -R19, PT ;  /* 0x800000130400720b */ /* 0x000fe20003f2e000 */
[----:B0-----:R-:W-:Y:S02]  /*0690*/  IMAD.WIDE R12, R2, 0x4, R12 ;  /* 0x00000004020c7825 */ /* 0x001fe400078e020c */
[----:B------:R-:W-:Y:S02]  /*06a0*/  FSEL R2, R5, RZ, P0 ;  /* 0x000000ff05027208 */ /* 0x000fe40000000000 */
[----:B------:R-:W-:Y:S01]  /*06b0*/  FSEL R3, R0, RZ, P1 ;  /* 0x000000ff00037208 */ /* 0x000fe20000800000 */
[----:B------:R-:W-:Y:S04]  /*06c0*/  STG.E.64 desc[UR4][R6.64], R10 ;  /* 0x0000000a06007986 */ /* 0x000fe8000c101b04 */
[----:B------:R-:W-:Y:S01]  /*06d0*/  STG.E.64 desc[UR4][R12.64], R2 ;  /* 0x000000020c007986 */ /* 0x000fe2000c101b04 */
[----:B------:R-:W-:Y:S05]  /*06e0*/  EXIT ;  /* 0x000000000000794d */ /* 0x000fea0003800000 */
.L_x_0:
[----:B------:R-:W-:-:S00]  /*06f0*/  BRA `(.L_x_0) ;  /* 0xfffffffc00fc7947 */ /* 0x000fc0000383ffff */
[----:B------:R-:W-:-:S00]  /*0700*/  NOP ;  /* 0x0000000000007918 */ /* 0x000fc00000000000 */
[----:B------:R-:W-:-:S00]  /*0710*/  NOP ;  /* 0x0000000000007918 */ /* 0x000fc00000000000 */
[----:B------:R-:W-:-:S00]  /*0720*/  NOP ;  /* 0x0000000000007918 */ /* 0x000fc00000000000 */
[----:B------:R-:W-:-:S00]  /*0730*/  NOP ;  /* 0x0000000000007918 */ /* 0x000fc00000000000 */
[----:B------:R-:W-:-:S00]  /*0740*/  NOP ;  /* 0x0000000000007918 */ /* 0x000fc00000000000 */
[----:B------:R-:W-:-:S00]  /*0750*/  NOP ;  /* 0x0000000000007918 */ /* 0x000fc00000000000 */
[----:B------:R-:W-:-:S00]  /*0760*/  NOP ;  /* 0x0000000000007918 */ /* 0x000fc00000000000 */
[----:B------:R-:W-:-:S00]  /*0770*/  NOP ;  /* 0x0000000000007918 */ /* 0x000fc00000000000 */
.L_x_1:


//--------------------- .nv.global.init           --------------------------
	.section	.nv.global.init,"aw",@progbits
.nv.global.init:
	.type		_$_str,@object
	.size		_$_str,(_$_str_$_2 - _$_str)
_$_str:
        /*0000*/ 	.byte	0x5f, 0x5f, 0x43, 0x55, 0x44, 0x41, 0x5f, 0x46, 0x54, 0x5a, 0x00
	.type		_$_str_$_2,@object
	.size		_$_str_$_2,(.L_1 - _$_str_$_2)
_$_str_$_2:
        /*000b*/ 	.byte	0x5f, 0x5f, 0x43, 0x55, 0x44, 0x41, 0x5f, 0x50, 0x52, 0x45, 0x43, 0x5f, 0x53, 0x51, 0x52, 0x54
        /*001b*/ 	.byte	0x00
.L_1:


//--------------------- .nv.constant0.triton_poi_fused__native_batch_norm_legit_no_training_add_convolution_relu_11 --------------------------
	.section	.nv.constant0.triton_poi_fused__native_batch_norm_legit_no_training_add_convolution_relu_11,"a",@progbits
	.sectionflags	@""
	.align	4
.nv.constant0.triton_poi_fused__native_batch_norm_legit_no_training_add_convolution_relu_11:
	.zero		628
